//
// Generated by NVIDIA NVVM Compiler
//
// Compiler Build ID: CL-36424714
// Cuda compilation tools, release 13.0, V13.0.88
// Based on NVVM 20.0.0
//

.version 9.0
.target sm_100
.address_size 64

	// .globl	_Z12jacobikernelPfS_S_iifffi
// _ZZ12jacobikernelPfS_S_iifffiE8mychange has been demoted

.visible .entry _Z12jacobikernelPfS_S_iifffi(
	.param .u64 .ptr .align 1 _Z12jacobikernelPfS_S_iifffi_param_0,
	.param .u64 .ptr .align 1 _Z12jacobikernelPfS_S_iifffi_param_1,
	.param .u64 .ptr .align 1 _Z12jacobikernelPfS_S_iifffi_param_2,
	.param .u32 _Z12jacobikernelPfS_S_iifffi_param_3,
	.param .u32 _Z12jacobikernelPfS_S_iifffi_param_4,
	.param .f32 _Z12jacobikernelPfS_S_iifffi_param_5,
	.param .f32 _Z12jacobikernelPfS_S_iifffi_param_6,
	.param .f32 _Z12jacobikernelPfS_S_iifffi_param_7,
	.param .u32 _Z12jacobikernelPfS_S_iifffi_param_8
)
{
	.reg .pred 	%p<20>;
	.reg .b32 	%r<79>;
	.reg .b32 	%f<116>;
	.reg .b64 	%rd<36>;
	// demoted variable
	.shared .align 4 .b8 _ZZ12jacobikernelPfS_S_iifffiE8mychange[1024];
	ld.param.u64 	%rd2, [_Z12jacobikernelPfS_S_iifffi_param_0];
	ld.param.u64 	%rd3, [_Z12jacobikernelPfS_S_iifffi_param_1];
	ld.param.u64 	%rd4, [_Z12jacobikernelPfS_S_iifffi_param_2];
	ld.param.u32 	%r38, [_Z12jacobikernelPfS_S_iifffi_param_4];
	ld.param.f32 	%f16, [_Z12jacobikernelPfS_S_iifffi_param_5];
	ld.param.f32 	%f17, [_Z12jacobikernelPfS_S_iifffi_param_6];
	ld.param.f32 	%f18, [_Z12jacobikernelPfS_S_iifffi_param_7];
	cvta.to.global.u64 	%rd1, %rd4;
	cvta.to.global.u64 	%rd5, %rd3;
	cvta.to.global.u64 	%rd6, %rd2;
	mov.u32 	%r1, %tid.x;
	mov.u32 	%r39, %tid.y;
	mov.u32 	%r2, %ctaid.x;
	mov.u32 	%r3, %ntid.x;
	mad.lo.s32 	%r40, %r2, %r3, %r1;
	mov.u32 	%r4, %ctaid.y;
	mov.u32 	%r41, %ntid.y;
	mad.lo.s32 	%r42, %r4, %r41, %r39;
	mad.lo.s32 	%r43, %r38, %r42, %r40;
	add.s32 	%r44, %r43, 1;
	add.s32 	%r45, %r44, %r38;
	mul.wide.s32 	%rd7, %r45, 4;
	add.s64 	%rd8, %rd6, %rd7;
	ld.global.f32 	%f19, [%rd8];
	ld.global.f32 	%f20, [%rd8+-4];
	mul.wide.s32 	%rd9, %r44, 4;
	add.s64 	%rd10, %rd6, %rd9;
	ld.global.f32 	%f21, [%rd10];
	add.f32 	%f22, %f20, %f21;
	ld.global.f32 	%f23, [%rd8+4];
	add.f32 	%f24, %f22, %f23;
	mul.wide.s32 	%rd11, %r38, 4;
	add.s64 	%rd12, %rd8, %rd11;
	ld.global.f32 	%f25, [%rd12];
	add.f32 	%f26, %f24, %f25;
	mul.f32 	%f27, %f17, %f26;
	fma.rn.f32 	%f28, %f16, %f19, %f27;
	ld.global.f32 	%f29, [%rd10+-4];
	ld.global.f32 	%f30, [%rd12+-4];
	add.f32 	%f31, %f29, %f30;
	ld.global.f32 	%f32, [%rd10+4];
	add.f32 	%f33, %f31, %f32;
	ld.global.f32 	%f34, [%rd12+4];
	add.f32 	%f35, %f33, %f34;
	fma.rn.f32 	%f36, %f18, %f35, %f28;
	add.s64 	%rd13, %rd5, %rd7;
	st.global.f32 	[%rd13], %f36;
	mul.lo.s32 	%r5, %r3, %r39;
	add.s32 	%r6, %r5, %r1;
	ld.global.f32 	%f37, [%rd8];
	sub.f32 	%f38, %f36, %f37;
	abs.f32 	%f39, %f38;
	shl.b32 	%r46, %r6, 2;
	mov.u32 	%r47, _ZZ12jacobikernelPfS_S_iifffiE8mychange;
	add.s32 	%r7, %r47, %r46;
	st.shared.f32 	[%r7], %f39;
	bar.sync 	0;
	mul.lo.s32 	%r69, %r3, %r41;
	setp.lt.u32 	%p1, %r69, 2;
	@%p1 bra 	$L__BB0_4;
$L__BB0_1:
	shr.u32 	%r10, %r69, 1;
	setp.ge.u32 	%p2, %r6, %r10;
	@%p2 bra 	$L__BB0_3;
	ld.shared.f32 	%f40, [%r7];
	shl.b32 	%r48, %r10, 2;
	add.s32 	%r49, %r7, %r48;
	ld.shared.f32 	%f41, [%r49];
	max.f32 	%f42, %f40, %f41;
	st.shared.f32 	[%r7], %f42;
$L__BB0_3:
	bar.sync 	0;
	setp.gt.u32 	%p3, %r69, 3;
	mov.u32 	%r69, %r10;
	@%p3 bra 	$L__BB0_1;
$L__BB0_4:
	setp.ne.s32 	%p4, %r6, 0;
	@%p4 bra 	$L__BB0_6;
	ld.shared.f32 	%f43, [_ZZ12jacobikernelPfS_S_iifffiE8mychange];
	mov.u32 	%r50, %nctaid.x;
	mad.lo.s32 	%r51, %r50, %r4, %r2;
	mul.wide.u32 	%rd14, %r51, 4;
	add.s64 	%rd15, %rd1, %rd14;
	st.global.f32 	[%rd15], %f43;
$L__BB0_6:
	bar.sync 	0;
	mov.u32 	%r52, %nctaid.x;
	mul.lo.s32 	%r53, %r4, %r52;
	neg.s32 	%r54, %r53;
	setp.ne.s32 	%p5, %r2, %r54;
	@%p5 bra 	$L__BB0_29;
	ld.param.u32 	%r66, [_Z12jacobikernelPfS_S_iifffi_param_8];
	setp.ge.s32 	%p6, %r6, %r66;
	mov.f32 	%f115, 0f00000000;
	@%p6 bra 	$L__BB0_9;
	mul.wide.u32 	%rd16, %r6, 4;
	add.s64 	%rd17, %rd1, %rd16;
	ld.global.f32 	%f115, [%rd17];
$L__BB0_9:
	ld.param.u32 	%r67, [_Z12jacobikernelPfS_S_iifffi_param_8];
	setp.lt.s32 	%p7, %r67, 256;
	@%p7 bra 	$L__BB0_23;
	ld.param.u32 	%r68, [_Z12jacobikernelPfS_S_iifffi_param_8];
	add.s32 	%r56, %r68, -256;
	shr.u32 	%r57, %r56, 8;
	add.s32 	%r11, %r57, 1;
	and.b32  	%r12, %r11, 15;
	setp.lt.u32 	%p8, %r56, 3840;
	mov.b32 	%r74, 256;
	@%p8 bra 	$L__BB0_14;
	and.b32  	%r59, %r11, 33554416;
	neg.s32 	%r70, %r59;
	mov.b32 	%r72, 0;
	mov.u32 	%r71, %r6;
$L__BB0_12:
	.pragma "nounroll";
	add.s32 	%r60, %r71, 256;
	mul.wide.u32 	%rd18, %r60, 4;
	add.s64 	%rd19, %rd1, %rd18;
	ld.global.f32 	%f46, [%rd19];
	max.f32 	%f47, %f115, %f46;
	ld.global.f32 	%f48, [%rd19+1024];
	max.f32 	%f49, %f47, %f48;
	ld.global.f32 	%f50, [%rd19+2048];
	max.f32 	%f51, %f49, %f50;
	ld.global.f32 	%f52, [%rd19+3072];
	max.f32 	%f53, %f51, %f52;
	ld.global.f32 	%f54, [%rd19+4096];
	max.f32 	%f55, %f53, %f54;
	ld.global.f32 	%f56, [%rd19+5120];
	max.f32 	%f57, %f55, %f56;
	ld.global.f32 	%f58, [%rd19+6144];
	max.f32 	%f59, %f57, %f58;
	ld.global.f32 	%f60, [%rd19+7168];
	max.f32 	%f61, %f59, %f60;
	ld.global.f32 	%f62, [%rd19+8192];
	max.f32 	%f63, %f61, %f62;
	ld.global.f32 	%f64, [%rd19+9216];
	max.f32 	%f65, %f63, %f64;
	ld.global.f32 	%f66, [%rd19+10240];
	max.f32 	%f67, %f65, %f66;
	ld.global.f32 	%f68, [%rd19+11264];
	max.f32 	%f69, %f67, %f68;
	ld.global.f32 	%f70, [%rd19+12288];
	max.f32 	%f71, %f69, %f70;
	ld.global.f32 	%f72, [%rd19+13312];
	max.f32 	%f73, %f71, %f72;
	ld.global.f32 	%f74, [%rd19+14336];
	max.f32 	%f75, %f73, %f74;
	ld.global.f32 	%f76, [%rd19+15360];
	max.f32 	%f115, %f75, %f76;
	add.s32 	%r72, %r72, 4096;
	add.s32 	%r71, %r71, 4096;
	add.s32 	%r70, %r70, 16;
	setp.ne.s32 	%p9, %r70, 0;
	@%p9 bra 	$L__BB0_12;
	add.s32 	%r74, %r72, 256;
$L__BB0_14:
	setp.eq.s32 	%p10, %r12, 0;
	@%p10 bra 	$L__BB0_23;
	and.b32  	%r22, %r11, 7;
	setp.lt.u32 	%p11, %r12, 8;
	@%p11 bra 	$L__BB0_17;
	add.s32 	%r61, %r74, %r6;
	mul.wide.u32 	%rd20, %r61, 4;
	add.s64 	%rd21, %rd1, %rd20;
	ld.global.f32 	%f78, [%rd21];
	max.f32 	%f79, %f115, %f78;
	cvt.u64.u32 	%rd22, %r6;
	cvt.u64.u32 	%rd23, %r74;
	add.s64 	%rd24, %rd23, %rd22;
	shl.b64 	%rd25, %rd24, 2;
	add.s64 	%rd26, %rd1, %rd25;
	ld.global.f32 	%f80, [%rd26+1024];
	max.f32 	%f81, %f79, %f80;
	ld.global.f32 	%f82, [%rd26+2048];
	max.f32 	%f83, %f81, %f82;
	ld.global.f32 	%f84, [%rd26+3072];
	max.f32 	%f85, %f83, %f84;
	ld.global.f32 	%f86, [%rd26+4096];
	max.f32 	%f87, %f85, %f86;
	ld.global.f32 	%f88, [%rd26+5120];
	max.f32 	%f89, %f87, %f88;
	ld.global.f32 	%f90, [%rd26+6144];
	max.f32 	%f91, %f89, %f90;
	ld.global.f32 	%f92, [%rd26+7168];
	max.f32 	%f115, %f91, %f92;
	add.s32 	%r74, %r74, 2048;
$L__BB0_17:
	setp.eq.s32 	%p12, %r22, 0;
	@%p12 bra 	$L__BB0_23;
	and.b32  	%r25, %r11, 3;
	setp.lt.u32 	%p13, %r22, 4;
	@%p13 bra 	$L__BB0_20;
	add.s32 	%r62, %r74, %r6;
	mul.wide.u32 	%rd27, %r62, 4;
	add.s64 	%rd28, %rd1, %rd27;
	ld.global.f32 	%f94, [%rd28];
	max.f32 	%f95, %f115, %f94;
	cvt.u64.u32 	%rd29, %r6;
	cvt.u64.u32 	%rd30, %r74;
	add.s64 	%rd31, %rd30, %rd29;
	shl.b64 	%rd32, %rd31, 2;
	add.s64 	%rd33, %rd1, %rd32;
	ld.global.f32 	%f96, [%rd33+1024];
	max.f32 	%f97, %f95, %f96;
	ld.global.f32 	%f98, [%rd33+2048];
	max.f32 	%f99, %f97, %f98;
	ld.global.f32 	%f100, [%rd33+3072];
	max.f32 	%f115, %f99, %f100;
	add.s32 	%r74, %r74, 1024;
$L__BB0_20:
	setp.eq.s32 	%p14, %r25, 0;
	@%p14 bra 	$L__BB0_23;
	add.s32 	%r63, %r1, %r74;
	add.s32 	%r77, %r63, %r5;
	neg.s32 	%r76, %r25;
$L__BB0_22:
	.pragma "nounroll";
	mul.wide.u32 	%rd34, %r77, 4;
	add.s64 	%rd35, %rd1, %rd34;
	ld.global.f32 	%f101, [%rd35];
	max.f32 	%f115, %f115, %f101;
	add.s32 	%r77, %r77, 256;
	add.s32 	%r76, %r76, 1;
	setp.ne.s32 	%p15, %r76, 0;
	@%p15 bra 	$L__BB0_22;
$L__BB0_23:
	st.shared.f32 	[%r7], %f115;
	bar.sync 	0;
	mul.lo.s32 	%r78, %r3, %r3;
	setp.lt.u32 	%p16, %r78, 2;
	@%p16 bra 	$L__BB0_27;
$L__BB0_24:
	shr.u32 	%r36, %r78, 1;
	setp.ge.u32 	%p17, %r6, %r36;
	@%p17 bra 	$L__BB0_26;
	ld.shared.f32 	%f102, [%r7];
	shl.b32 	%r64, %r36, 2;
	add.s32 	%r65, %r7, %r64;
	ld.shared.f32 	%f103, [%r65];
	max.f32 	%f104, %f102, %f103;
	st.shared.f32 	[%r7], %f104;
$L__BB0_26:
	bar.sync 	0;
	setp.gt.u32 	%p18, %r78, 3;
	mov.u32 	%r78, %r36;
	@%p18 bra 	$L__BB0_24;
$L__BB0_27:
	setp.ne.s32 	%p19, %r6, 0;
	@%p19 bra 	$L__BB0_29;
	ld.shared.f32 	%f105, [_ZZ12jacobikernelPfS_S_iifffiE8mychange];
	st.global.f32 	[%rd1], %f105;
$L__BB0_29:
	ret;

}


// ===== COMPILED SASS (sm_100) =====

	.target	sm_100

	.elftype	@"ET_EXEC"


//--------------------- .note.nv.tkinfo           --------------------------
	.section	.note.nv.tkinfo,"",@"SHT_NOTE"
	.sectionflags	@"SHF_NOTE_NV_TKINFO"
	.tkinfo
        /*0018*/ 	.word	0x00000002
        /*0030*/ 	.string	""
        /*0030*/ 	.string	"ptxas"
        /*0030*/ 	.string	"Cuda compilation tools, release 13.0, V13.0.88"
        /*0030*/ 	.string	"Build cuda_13.0.r13.0/compiler.36424714_0"
        /*0030*/ 	.string	"-arch sm_100 -m 64 "



//--------------------- .note.nv.cuinfo           --------------------------
	.section	.note.nv.cuinfo,"",@"SHT_NOTE"
	.sectionflags	@"SHF_NOTE_NV_CUINFO"
        /*0018*/ 	.short	0x0002
        /*001a*/ 	.short	0x0064
        /*001c*/ 	.short	0x0082
	.zero		2


//--------------------- .nv.info                  --------------------------
	.section	.nv.info,"",@"SHT_CUDA_INFO"
	.align	4


	//----- nvinfo : EIATTR_REGCOUNT
	.align		4
        /*0000*/ 	.byte	0x04, 0x2f
        /*0002*/ 	.short	(.L_1 - .L_0)
	.align		4
.L_0:
        /*0004*/ 	.word	index@(_Z12jacobikernelPfS_S_iifffi)
        /*0008*/ 	.word	0x0000001d


	//----- nvinfo : EIATTR_FRAME_SIZE
	.align		4
.L_1:
        /*000c*/ 	.byte	0x04, 0x11
        /*000e*/ 	.short	(.L_3 - .L_2)
	.align		4
.L_2:
        /*0010*/ 	.word	index@(_Z12jacobikernelPfS_S_iifffi)
        /*0014*/ 	.word	0x00000000


	//----- nvinfo : EIATTR_MIN_STACK_SIZE
	.align		4
.L_3:
        /*0018*/ 	.byte	0x04, 0x12
        /*001a*/ 	.short	(.L_5 - .L_4)
	.align		4
.L_4:
        /*001c*/ 	.word	index@(_Z12jacobikernelPfS_S_iifffi)
        /*0020*/ 	.word	0x00000000
.L_5:


//--------------------- .nv.compat                --------------------------
	.section	.nv.compat,"",@"SHT_CUDA_COMPAT_INFO"
	.align	4
        /*0000*/ 	.byte	0x02, 0x09, 0x00, 0x00, 0x02, 0x02, 0x01, 0x00, 0x02, 0x05, 0x05, 0x00, 0x03, 0x07, 0x01, 0x01
        /*0010*/ 	.byte	0x02, 0x03, 0x00, 0x00, 0x02, 0x06, 0x01, 0x00, 0x04, 0x0b, 0x08, 0x00, 0x09, 0x00, 0x00, 0x00
        /*0020*/ 	.byte	0x00, 0x00, 0x00, 0x00


//--------------------- .nv.info._Z12jacobikernelPfS_S_iifffi --------------------------
	.section	.nv.info._Z12jacobikernelPfS_S_iifffi,"",@"SHT_CUDA_INFO"
	.sectionflags	@""
	.align	4


	//----- nvinfo : EIATTR_CUDA_API_VERSION
	.align		4
        /*0000*/ 	.byte	0x04, 0x37
        /*0002*/ 	.short	(.L_7 - .L_6)
.L_6:
        /*0004*/ 	.word	0x00000082


	//----- nvinfo : EIATTR_KPARAM_INFO
	.align		4
.L_7:
        /*0008*/ 	.byte	0x04, 0x17
        /*000a*/ 	.short	(.L_9 - .L_8)
.L_8:
        /*000c*/ 	.word	0x00000000
        /*0010*/ 	.short	0x0008
        /*0012*/ 	.short	0x002c
        /*0014*/ 	.byte	0x00, 0xf0, 0x11, 0x00


	//----- nvinfo : EIATTR_KPARAM_INFO
	.align		4
.L_9:
        /*0018*/ 	.byte	0x04, 0x17
        /*001a*/ 	.short	(.L_11 - .L_10)
.L_10:
        /*001c*/ 	.word	0x00000000
        /*0020*/ 	.short	0x0007
        /*0022*/ 	.short	0x0028
        /*0024*/ 	.byte	0x00, 0xf0, 0x11, 0x00


	//----- nvinfo : EIATTR_KPARAM_INFO
	.align		4
.L_11:
        /*0028*/ 	.byte	0x04, 0x17
        /*002a*/ 	.short	(.L_13 - .L_12)
.L_12:
        /*002c*/ 	.word	0x00000000
        /*0030*/ 	.short	0x0006
        /*0032*/ 	.short	0x0024
        /*0034*/ 	.byte	0x00, 0xf0, 0x11, 0x00


	//----- nvinfo : EIATTR_KPARAM_INFO
	.align		4
.L_13:
        /*0038*/ 	.byte	0x04, 0x17
        /*003a*/ 	.short	(.L_15 - .L_14)
.L_14:
        /*003c*/ 	.word	0x00000000
        /*0040*/ 	.short	0x0005
        /*0042*/ 	.short	0x0020
        /*0044*/ 	.byte	0x00, 0xf0, 0x11, 0x00


	//----- nvinfo : EIATTR_KPARAM_INFO
	.align		4
.L_15:
        /*0048*/ 	.byte	0x04, 0x17
        /*004a*/ 	.short	(.L_17 - .L_16)
.L_16:
        /*004c*/ 	.word	0x00000000
        /*0050*/ 	.short	0x0004
        /*0052*/ 	.short	0x001c
        /*0054*/ 	.byte	0x00, 0xf0, 0x11, 0x00


	//----- nvinfo : EIATTR_KPARAM_INFO
	.align		4
.L_17:
        /*0058*/ 	.byte	0x04, 0x17
        /*005a*/ 	.short	(.L_19 - .L_18)
.L_18:
        /*005c*/ 	.word	0x00000000
        /*0060*/ 	.short	0x0003
        /*0062*/ 	.short	0x0018
        /*0064*/ 	.byte	0x00, 0xf0, 0x11, 0x00


	//----- nvinfo : EIATTR_KPARAM_INFO
	.align		4
.L_19:
        /*0068*/ 	.byte	0x04, 0x17
        /*006a*/ 	.short	(.L_21 - .L_20)
.L_20:
        /*006c*/ 	.word	0x00000000
        /*0070*/ 	.short	0x0002
        /*0072*/ 	.short	0x0010
        /*0074*/ 	.byte	0x00, 0xf5, 0x21, 0x00


	//----- nvinfo : EIATTR_KPARAM_INFO
	.align		4
.L_21:
        /*0078*/ 	.byte	0x04, 0x17
        /*007a*/ 	.short	(.L_23 - .L_22)
.L_22:
        /*007c*/ 	.word	0x00000000
        /*0080*/ 	.short	0x0001
        /*0082*/ 	.short	0x0008
        /*0084*/ 	.byte	0x00, 0xf5, 0x21, 0x00


	//----- nvinfo : EIATTR_KPARAM_INFO
	.align		4
.L_23:
        /*0088*/ 	.byte	0x04, 0x17
        /*008a*/ 	.short	(.L_25 - .L_24)
.L_24:
        /*008c*/ 	.word	0x00000000
        /*0090*/ 	.short	0x0000
        /*0092*/ 	.short	0x0000
        /*0094*/ 	.byte	0x00, 0xf5, 0x21, 0x00


	//----- nvinfo : EIATTR_SPARSE_MMA_MASK
	.align		4
.L_25:
        /*0098*/ 	.byte	0x03, 0x50
        /*009a*/ 	.short	0x0000


	//----- nvinfo : EIATTR_MAXREG_COUNT
	.align		4
        /*009c*/ 	.byte	0x03, 0x1b
        /*009e*/ 	.short	0x00ff


	//----- nvinfo : EIATTR_NUM_BARRIERS
	.align		4
        /*00a0*/ 	.byte	0x02, 0x4c
        /*00a2*/ 	.byte	0x01
	.zero		1


	//----- nvinfo : EIATTR_MERCURY_ISA_VERSION
	.align		4
        /*00a4*/ 	.byte	0x03, 0x5f
        /*00a6*/ 	.short	0x0101


	//----- nvinfo : EIATTR_VRC_CTA_INIT_COUNT
	.align		4
        /*00a8*/ 	.byte	0x02, 0x4a
	.zero		1
	.zero		1


	//----- nvinfo : EIATTR_EXIT_INSTR_OFFSETS
	.align		4
        /*00ac*/ 	.byte	0x04, 0x1c
        /*00ae*/ 	.short	(.L_27 - .L_26)


	//   ....[0]....
.L_26:
        /*00b0*/ 	.word	0x00000540


	//   ....[1]....
        /*00b4*/ 	.word	0x00000d60


	//   ....[2]....
        /*00b8*/ 	.word	0x00000dd0


	//----- nvinfo : EIATTR_CRS_STACK_SIZE
	.align		4
.L_27:
        /*00bc*/ 	.byte	0x04, 0x1e
        /*00be*/ 	.short	(.L_29 - .L_28)
.L_28:
        /*00c0*/ 	.word	0x00000000


	//----- nvinfo : EIATTR_CBANK_PARAM_SIZE
	.align		4
.L_29:
        /*00c4*/ 	.byte	0x03, 0x19
        /*00c6*/ 	.short	0x0030


	//----- nvinfo : EIATTR_PARAM_CBANK
	.align		4
        /*00c8*/ 	.byte	0x04, 0x0a
        /*00ca*/ 	.short	(.L_31 - .L_30)
	.align		4
.L_30:
        /*00cc*/ 	.word	index@(.nv.constant0._Z12jacobikernelPfS_S_iifffi)
        /*00d0*/ 	.short	0x0380
        /*00d2*/ 	.short	0x0030


	//----- nvinfo : EIATTR_SW_WAR
	.align		4
.L_31:
        /*00d4*/ 	.byte	0x04, 0x36
        /*00d6*/ 	.short	(.L_33 - .L_32)
.L_32:
        /*00d8*/ 	.word	0x00000008
.L_33:


//--------------------- .nv.callgraph             --------------------------
	.section	.nv.callgraph,"",@"SHT_CUDA_CALLGRAPH"
	.align	4
	.sectionentsize	8
	.align		4
        /*0000*/ 	.word	0x00000000
	.align		4
        /*0004*/ 	.word	0xffffffff
	.align		4
        /*0008*/ 	.word	0x00000000
	.align		4
        /*000c*/ 	.word	0xfffffffe
	.align		4
        /*0010*/ 	.word	0x00000000
	.align		4
        /*0014*/ 	.word	0xfffffffd
	.align		4
        /*0018*/ 	.word	0x00000000
	.align		4
        /*001c*/ 	.word	0xfffffffc


//--------------------- .text._Z12jacobikernelPfS_S_iifffi --------------------------
	.section	.text._Z12jacobikernelPfS_S_iifffi,"ax",@progbits
	.align	128
        .global         _Z12jacobikernelPfS_S_iifffi
        .type           _Z12jacobikernelPfS_S_iifffi,@function
        .size           _Z12jacobikernelPfS_S_iifffi,(.L_x_15 - _Z12jacobikernelPfS_S_iifffi)
        .other          _Z12jacobikernelPfS_S_iifffi,@"STO_CUDA_ENTRY STV_DEFAULT"
_Z12jacobikernelPfS_S_iifffi:
.text._Z12jacobikernelPfS_S_iifffi:
[----:B------:R-:W-:Y:S01]  /*0000*/  LDC R1, c[0x0][0x37c] ;  /* 0x0000df00ff017b82 */ /* 0x000fe20000000800 */
[----:B------:R-:W0:Y:S07]  /*0010*/  S2R R0, SR_TID.X ;  /* 0x0000000000007919 */ /* 0x000e2e0000002100 */
[----:B------:R-:W0:Y:S01]  /*0020*/  S2UR UR6, SR_CTAID.X ;  /* 0x00000000000679c3 */ /* 0x000e220000002500 */
[----:B------:R-:W1:Y:S01]  /*0030*/  LDCU.64 UR8, c[0x0][0x358] ;  /* 0x00006b00ff0877ac */ /* 0x000e620008000a00 */
[----:B------:R-:W2:Y:S01]  /*0040*/  S2R R2, SR_TID.Y ;  /* 0x0000000000027919 */ /* 0x000ea20000002200 */
[----:B------:R-:W3:Y:S01]  /*0050*/  LDCU.64 UR4, c[0x0][0x3a0] ;  /* 0x00007400ff0477ac */ /* 0x000ee20008000a00 */
[----:B------:R-:W2:Y:S04]  /*0060*/  S2R R6, SR_CTAID.Y ;  /* 0x0000000000067919 */ /* 0x000ea80000002600 */
[----:B------:R-:W0:Y:S01]  /*0070*/  LDC R3, c[0x0][0x360] ;  /* 0x0000d800ff037b82 */ /* 0x000e220000000800 */
[----:B------:R-:W2:Y:S01]  /*0080*/  LDCU UR7, c[0x0][0x364] ;  /* 0x00006c80ff0777ac */ /* 0x000ea20008000800 */
[----:B------:R-:W4:Y:S06]  /*0090*/  LDCU UR10, c[0x0][0x3a8] ;  /* 0x00007500ff0a77ac */ /* 0x000f2c0008000800 */
[----:B------:R-:W5:Y:S08]  /*00a0*/  LDC R12, c[0x0][0x39c] ;  /* 0x0000e700ff0c7b82 */ /* 0x000f700000000800 */
[----:B------:R-:W1:Y:S01]  /*00b0*/  LDC.64 R8, c[0x0][0x380] ;  /* 0x0000e000ff087b82 */ /* 0x000e620000000a00 */
[----:B0-----:R-:W-:-:S02]  /*00c0*/  IMAD R4, R3, UR6, R0 ;  /* 0x0000000603047c24 */ /* 0x001fc4000f8e0200 */
[----:B--2---:R-:W-:-:S04]  /*00d0*/  IMAD R5, R6, UR7, R2 ;  /* 0x0000000706057c24 */ /* 0x004fc8000f8e0202 */
[----:B-----5:R-:W-:-:S04]  /*00e0*/  IMAD R4, R5, R12, R4 ;  /* 0x0000000c05047224 */ /* 0x020fc800078e0204 */
[----:B------:R-:W-:Y:S02]  /*00f0*/  VIADD R11, R4, 0x1 ;  /* 0x00000001040b7836 */ /* 0x000fe40000000000 */
[----:B------:R-:W0:Y:S02]  /*0100*/  LDC.64 R4, c[0x0][0x388] ;  /* 0x0000e200ff047b82 */ /* 0x000e240000000a00 */
[C---:B------:R-:W-:Y:S02]  /*0110*/  IMAD.IADD R7, R11.reuse, 0x1, R12 ;  /* 0x000000010b077824 */ /* 0x040fe400078e020c */
[----:B-1----:R-:W-:-:S04]  /*0120*/  IMAD.WIDE R10, R11, 0x4, R8 ;  /* 0x000000040b0a7825 */ /* 0x002fc800078e0208 */
[----:B------:R-:W-:Y:S01]  /*0130*/  IMAD.WIDE R8, R7, 0x4, R8 ;  /* 0x0000000407087825 */ /* 0x000fe200078e0208 */
[----:B------:R-:W2:Y:S04]  /*0140*/  LDG.E R16, desc[UR8][R10.64] ;  /* 0x000000080a107981 */ /* 0x000ea8000c1e1900 */
[----:B------:R-:W2:Y:S01]  /*0150*/  LDG.E R15, desc[UR8][R8.64+-0x4] ;  /* 0xfffffc08080f7981 */ /* 0x000ea2000c1e1900 */
[----:B------:R-:W-:-:S03]  /*0160*/  IMAD.WIDE R12, R12, 0x4, R8 ;  /* 0x000000040c0c7825 */ /* 0x000fc600078e0208 */
[----:B------:R-:W5:Y:S04]  /*0170*/  LDG.E R18, desc[UR8][R8.64+0x4] ;  /* 0x0000040808127981 */ /* 0x000f68000c1e1900 */
[----:B------:R-:W3:Y:S04]  /*0180*/  LDG.E R17, desc[UR8][R10.64+-0x4] ;  /* 0xfffffc080a117981 */ /* 0x000ee8000c1e1900 */
[----:B------:R-:W3:Y:S04]  /*0190*/  LDG.E R22, desc[UR8][R12.64+-0x4] ;  /* 0xfffffc080c167981 */ /* 0x000ee8000c1e1900 */
[----:B------:R-:W4:Y:S04]  /*01a0*/  LDG.E R20, desc[UR8][R12.64] ;  /* 0x000000080c147981 */ /* 0x000f28000c1e1900 */
[----:B------:R0:W4:Y:S04]  /*01b0*/  LDG.E R24, desc[UR8][R10.64+0x4] ;  /* 0x000004080a187981 */ /* 0x000128000c1e1900 */
[----:B------:R-:W4:Y:S04]  /*01c0*/  LDG.E R26, desc[UR8][R12.64+0x4] ;  /* 0x000004080c1a7981 */ /* 0x000f28000c1e1900 */
[----:B------:R-:W4:Y:S01]  /*01d0*/  LDG.E R14, desc[UR8][R8.64] ;  /* 0x00000008080e7981 */ /* 0x000f22000c1e1900 */
[----:B0-----:R-:W-:-:S04]  /*01e0*/  IMAD.WIDE R10, R7, 0x4, R4 ;  /* 0x00000004070a7825 */ /* 0x001fc800078e0204 */
[----:B--2---:R-:W-:-:S04]  /*01f0*/  FADD R15, R15, R16 ;  /* 0x000000100f0f7221 */ /* 0x004fc80000000000 */
[----:B-----5:R-:W-:Y:S01]  /*0200*/  FADD R15, R15, R18 ;  /* 0x000000120f0f7221 */ /* 0x020fe20000000000 */
[----:B---3--:R-:W-:-:S03]  /*0210*/  FADD R17, R17, R22 ;  /* 0x0000001611117221 */ /* 0x008fc60000000000 */
[----:B----4-:R-:W-:Y:S01]  /*0220*/  FADD R15, R15, R20 ;  /* 0x000000140f0f7221 */ /* 0x010fe20000000000 */
[----:B------:R-:W-:-:S03]  /*0230*/  FADD R17, R17, R24 ;  /* 0x0000001811117221 */ /* 0x000fc60000000000 */
[----:B------:R-:W-:Y:S01]  /*0240*/  FMUL R15, R15, UR5 ;  /* 0x000000050f0f7c20 */ /* 0x000fe20008400000 */
[----:B------:R-:W-:-:S03]  /*0250*/  FADD R17, R17, R26 ;  /* 0x0000001a11117221 */ /* 0x000fc60000000000 */
[----:B------:R-:W-:-:S04]  /*0260*/  FFMA R14, R14, UR4, R15 ;  /* 0x000000040e0e7c23 */ /* 0x000fc8000800000f */
[----:B------:R-:W-:-:S05]  /*0270*/  FFMA R17, R17, UR10, R14 ;  /* 0x0000000a11117c23 */ /* 0x000fca000800000e */
[----:B------:R0:W-:Y:S04]  /*0280*/  STG.E desc[UR8][R10.64], R17 ;  /* 0x000000110a007986 */ /* 0x0001e8000c101908 */
[----:B------:R-:W2:Y:S01]  /*0290*/  LDG.E R8, desc[UR8][R8.64] ;  /* 0x0000000808087981 */ /* 0x000ea2000c1e1900 */
[----:B------:R-:W1:Y:S01]  /*02a0*/  S2UR UR5, SR_CgaCtaId ;  /* 0x00000000000579c3 */ /* 0x000e620000008800 */
[----:B------:R-:W-:Y:S01]  /*02b0*/  IMAD R12, R3, UR7, RZ ;  /* 0x00000007030c7c24 */ /* 0x000fe2000f8e02ff */
[----:B------:R-:W-:Y:S01]  /*02c0*/  UMOV UR4, 0x400 ;  /* 0x0000040000047882 */ /* 0x000fe20000000000 */
[----:B------:R-:W-:-:S03]  /*02d0*/  IMAD R5, R2, R3, RZ ;  /* 0x0000000302057224 */ /* 0x000fc600078e02ff */
[----:B------:R-:W-:Y:S02]  /*02e0*/  ISETP.GE.U32.AND P1, PT, R12, 0x2, PT ;  /* 0x000000020c00780c */ /* 0x000fe40003f26070 */
[----:B------:R-:W-:-:S04]  /*02f0*/  IADD3 R2, PT, PT, R5, R0, RZ ;  /* 0x0000000005027210 */ /* 0x000fc80007ffe0ff */
[----:B------:R-:W-:Y:S01]  /*0300*/  ISETP.NE.AND P0, PT, R2, RZ, PT ;  /* 0x000000ff0200720c */ /* 0x000fe20003f05270 */
[----:B-1----:R-:W-:-:S06]  /*0310*/  ULEA UR4, UR5, UR4, 0x18 ;  /* 0x0000000405047291 */ /* 0x002fcc000f8ec0ff */
[----:B------:R-:W-:Y:S01]  /*0320*/  LEA R4, R2, UR4, 0x2 ;  /* 0x0000000402047c11 */ /* 0x000fe2000f8e10ff */
[----:B--2---:R-:W-:-:S04]  /*0330*/  FADD R7, R17, -R8 ;  /* 0x8000000811077221 */ /* 0x004fc80000000000 */
[----:B------:R-:W-:-:S05]  /*0340*/  FADD R7, |R7|, -RZ ;  /* 0x800000ff07077221 */ /* 0x000fca0000000200 */
[----:B------:R0:W-:Y:S01]  /*0350*/  STS [R4], R7 ;  /* 0x0000000704007388 */ /* 0x0001e20000000800 */
[----:B------:R-:W-:Y:S06]  /*0360*/  BAR.SYNC.DEFER_BLOCKING 0x0 ;  /* 0x0000000000007b1d */ /* 0x000fec0000010000 */
[----:B------:R-:W-:Y:S05]  /*0370*/  @!P1 BRA `(.L_x_0) ;  /* 0x00000000002c9947 */ /* 0x000fea0003800000 */
.L_x_1:
[----:B------:R-:W-:-:S04]  /*0380*/  SHF.R.U32.HI R9, RZ, 0x1, R12 ;  /* 0x00000001ff097819 */ /* 0x000fc8000001160c */
[----:B------:R-:W-:-:S13]  /*0390*/  ISETP.GE.U32.AND P1, PT, R2, R9, PT ;  /* 0x000000090200720c */ /* 0x000fda0003f26070 */
[----:B------:R-:W-:Y:S01]  /*03a0*/  @!P1 IMAD R8, R9, 0x4, R4 ;  /* 0x0000000409089824 */ /* 0x000fe200078e0204 */
[----:B0-----:R-:W-:Y:S05]  /*03b0*/  @!P1 LDS R7, [R4] ;  /* 0x0000000004079984 */ /* 0x001fea0000000800 */
[----:B------:R-:W0:Y:S02]  /*03c0*/  @!P1 LDS R8, [R8] ;  /* 0x0000000008089984 */ /* 0x000e240000000800 */
[----:B0-----:R-:W-:-:S05]  /*03d0*/  @!P1 FMNMX R7, R7, R8, !PT ;  /* 0x0000000807079209 */ /* 0x001fca0007800000 */
[----:B------:R1:W-:Y:S01]  /*03e0*/  @!P1 STS [R4], R7 ;  /* 0x0000000704009388 */ /* 0x0003e20000000800 */
[----:B------:R-:W-:Y:S01]  /*03f0*/  BAR.SYNC.DEFER_BLOCKING 0x0 ;  /* 0x0000000000007b1d */ /* 0x000fe20000010000 */
[----:B------:R-:W-:Y:S01]  /*0400*/  ISETP.GT.U32.AND P1, PT, R12, 0x3, PT ;  /* 0x000000030c00780c */ /* 0x000fe20003f24070 */
[----:B------:R-:W-:-:S12]  /*0410*/  IMAD.MOV.U32 R12, RZ, RZ, R9 ;  /* 0x000000ffff0c7224 */ /* 0x000fd800078e0009 */
[----:B-1----:R-:W-:Y:S05]  /*0420*/  @P1 BRA `(.L_x_1) ;  /* 0xfffffffc00d41947 */ /* 0x002fea000383ffff */
.L_x_0:
[----:B------:R-:W-:Y:S04]  /*0430*/  BSSY.RECONVERGENT B0, `(.L_x_2) ;  /* 0x000000b000007945 */ /* 0x000fe80003800200 */
[----:B------:R-:W-:Y:S05]  /*0440*/  @P0 BRA `(.L_x_3) ;  /* 0x0000000000240947 */ /* 0x000fea0003800000 */
[----:B------:R-:W1:Y:S01]  /*0450*/  S2UR UR5, SR_CgaCtaId ;  /* 0x00000000000579c3 */ /* 0x000e620000008800 */
[----:B------:R-:W-:-:S07]  /*0460*/  UMOV UR4, 0x400 ;  /* 0x0000040000047882 */ /* 0x000fce0000000000 */
[----:B0-----:R-:W0:Y:S08]  /*0470*/  LDC R11, c[0x0][0x370] ;  /* 0x0000dc00ff0b7b82 */ /* 0x001e300000000800 */
[----:B------:R-:W2:Y:S01]  /*0480*/  LDC.64 R8, c[0x0][0x390] ;  /* 0x0000e400ff087b82 */ /* 0x000ea20000000a00 */
[----:B-1----:R-:W-:Y:S01]  /*0490*/  ULEA UR4, UR5, UR4, 0x18 ;  /* 0x0000000405047291 */ /* 0x002fe2000f8ec0ff */
[----:B0-----:R-:W-:-:S08]  /*04a0*/  IMAD R11, R6, R11, UR6 ;  /* 0x00000006060b7e24 */ /* 0x001fd0000f8e020b */
[----:B------:R-:W0:Y:S01]  /*04b0*/  LDS R7, [UR4] ;  /* 0x00000004ff077984 */ /* 0x000e220008000800 */
[----:B--2---:R-:W-:-:S05]  /*04c0*/  IMAD.WIDE.U32 R8, R11, 0x4, R8 ;  /* 0x000000040b087825 */ /* 0x004fca00078e0008 */
[----:B0-----:R1:W-:Y:S02]  /*04d0*/  STG.E desc[UR8][R8.64], R7 ;  /* 0x0000000708007986 */ /* 0x0013e4000c101908 */
.L_x_3:
[----:B------:R-:W-:Y:S05]  /*04e0*/  BSYNC.RECONVERGENT B0 ;  /* 0x0000000000007941 */ /* 0x000fea0003800200 */
.L_x_2:
[----:B------:R-:W2:Y:S01]  /*04f0*/  LDCU UR4, c[0x0][0x370] ;  /* 0x00006e00ff0477ac */ /* 0x000ea20008000800 */
[----:B------:R-:W-:Y:S01]  /*0500*/  BAR.SYNC.DEFER_BLOCKING 0x0 ;  /* 0x0000000000007b1d */ /* 0x000fe20000010000 */
[----:B------:R-:W-:-:S05]  /*0510*/  IADD3 R6, PT, PT, RZ, -R6, RZ ;  /* 0x80000006ff067210 */ /* 0x000fca0007ffe0ff */
[----:B--2---:R-:W-:-:S05]  /*0520*/  IMAD R6, R6, UR4, RZ ;  /* 0x0000000406067c24 */ /* 0x004fca000f8e02ff */
[----:B------:R-:W-:-:S13]  /*0530*/  ISETP.NE.AND P0, PT, R6, UR6, PT ;  /* 0x0000000606007c0c */ /* 0x000fda000bf05270 */
[----:B------:R-:W-:Y:S05]  /*0540*/  @P0 EXIT ;  /* 0x000000000000094d */ /* 0x000fea0003800000 */
[----:B------:R-:W2:Y:S01]  /*0550*/  LDCU UR4, c[0x0][0x3ac] ;  /* 0x00007580ff0477ac */ /* 0x000ea20008000800 */
[----:B------:R-:W-:Y:S01]  /*0560*/  BSSY.RECONVERGENT B0, `(.L_x_4) ;  /* 0x0000007000007945 */ /* 0x000fe20003800200 */
[----:B01----:R-:W-:Y:S01]  /*0570*/  IMAD.MOV.U32 R7, RZ, RZ, RZ ;  /* 0x000000ffff077224 */ /* 0x003fe200078e00ff */
[----:B--2---:R-:W-:-:S13]  /*0580*/  ISETP.GE.AND P0, PT, R2, UR4, PT ;  /* 0x0000000402007c0c */ /* 0x004fda000bf06270 */
[----:B------:R-:W-:Y:S05]  /*0590*/  @P0 BRA `(.L_x_5) ;  /* 0x00000000000c0947 */ /* 0x000fea0003800000 */
[----:B------:R-:W0:Y:S02]  /*05a0*/  LDC.64 R6, c[0x0][0x390] ;  /* 0x0000e400ff067b82 */ /* 0x000e240000000a00 */
[----:B0-----:R-:W-:-:S06]  /*05b0*/  IMAD.WIDE.U32 R6, R2, 0x4, R6 ;  /* 0x0000000402067825 */ /* 0x001fcc00078e0006 */
[----:B------:R0:W5:Y:S02]  /*05c0*/  LDG.E R7, desc[UR8][R6.64] ;  /* 0x0000000806077981 */ /* 0x000164000c1e1900 */
.L_x_5:
[----:B------:R-:W-:Y:S05]  /*05d0*/  BSYNC.RECONVERGENT B0 ;  /* 0x0000000000007941 */ /* 0x000fea0003800200 */
.L_x_4:
[----:B------:R-:W-:-:S09]  /*05e0*/  UISETP.GE.AND UP0, UPT, UR4, 0x100, UPT ;  /* 0x000001000400788c */ /* 0x000fd2000bf06270 */
[----:B------:R-:W-:Y:S05]  /*05f0*/  BRA.U !UP0, `(.L_x_6) ;  /* 0x0000000508947547 */ /* 0x000fea000b800000 */
[----:B------:R-:W-:-:S04]  /*0600*/  UIADD3 UR4, UPT, UPT, UR4, -0x100, URZ ;  /* 0xffffff0004047890 */ /* 0x000fc8000fffe0ff */
[----:B------:R-:W-:Y:S02]  /*0610*/  UISETP.GE.U32.AND UP0, UPT, UR4, 0xf00, UPT ;  /* 0x00000f000400788c */ /* 0x000fe4000bf06070 */
[----:B------:R-:W-:-:S03]  /*0620*/  ULEA.HI UR5, UR4, 0x1, URZ, 0x18 ;  /* 0x0000000104057891 */ /* 0x000fc6000f8fc0ff */
[----:B------:R-:W-:Y:S01]  /*0630*/  UMOV UR4, 0x100 ;  /* 0x0000010000047882 */ /* 0x000fe20000000000 */
[----:B------:R-:W-:-:S03]  /*0640*/  ULOP3.LUT UR7, UR5, 0xf, URZ, 0xc0, !UPT ;  /* 0x0000000f05077892 */ /* 0x000fc6000f8ec0ff */
[----:B------:R-:W-:Y:S09]  /*0650*/  BRA.U !UP0, `(.L_x_7) ;  /* 0x0000000108947547 */ /* 0x000ff2000b800000 */
[----:B------:R-:W-:Y:S01]  /*0660*/  ULOP3.LUT UR4, UR5, 0x1fffff0, URZ, 0xc0, !UPT ;  /* 0x01fffff005047892 */ /* 0x000fe2000f8ec0ff */
[----:B0-----:R-:W-:-:S03]  /*0670*/  IMAD.MOV.U32 R6, RZ, RZ, R2 ;  /* 0x000000ffff067224 */ /* 0x001fc600078e0002 */
[----:B------:R-:W-:-:S03]  /*0680*/  UIADD3 UR6, UPT, UPT, -UR4, URZ, URZ ;  /* 0x000000ff04067290 */ /* 0x000fc6000fffe1ff */
[----:B------:R-:W-:-:S09]  /*0690*/  UMOV UR4, URZ ;  /* 0x000000ff00047c82 */ /* 0x000fd20008000000 */
.L_x_8:
[----:B------:R-:W0:Y:S01]  /*06a0*/  LDC.64 R8, c[0x0][0x390] ;  /* 0x0000e400ff087b82 */ /* 0x000e220000000a00 */
[----:B------:R-:W-:-:S05]  /*06b0*/  IADD3 R11, PT, PT, R6, 0x100, RZ ;  /* 0x00000100060b7810 */ /* 0x000fca0007ffe0ff */
[----:B0-----:R-:W-:-:S05]  /*06c0*/  IMAD.WIDE.U32 R8, R11, 0x4, R8 ;  /* 0x000000040b087825 */ /* 0x001fca00078e0008 */
[----:B------:R-:W2:Y:S04]  /*06d0*/  LDG.E R16, desc[UR8][R8.64] ;  /* 0x0000000808107981 */ /* 0x000ea8000c1e1900 */
[----:B------:R-:W2:Y:S04]  /*06e0*/  LDG.E R17, desc[UR8][R8.64+0x400] ;  /* 0x0004000808117981 */ /* 0x000ea8000c1e1900 */
[----:B------:R-:W3:Y:S04]  /*06f0*/  LDG.E R19, desc[UR8][R8.64+0x800] ;  /* 0x0008000808137981 */ /* 0x000ee8000c1e1900 */
[----:B------:R-:W3:Y:S04]  /*0700*/  LDG.E R18, desc[UR8][R8.64+0xc00] ;  /* 0x000c000808127981 */ /* 0x000ee8000c1e1900 */
[----:B------:R-:W4:Y:S04]  /*0710*/  LDG.E R21, desc[UR8][R8.64+0x1000] ;  /* 0x0010000808157981 */ /* 0x000f28000c1e1900 */
        /* <DEDUP_REMOVED lines=10> */
[----:B------:R-:W4:Y:S01]  /*07c0*/  LDG.E R15, desc[UR8][R8.64+0x3c00] ;  /* 0x003c0008080f7981 */ /* 0x000f22000c1e1900 */
[----:B------:R-:W-:Y:S01]  /*07d0*/  UIADD3 UR6, UPT, UPT, UR6, 0x10, URZ ;  /* 0x0000001006067890 */ /* 0x000fe2000fffe0ff */
[----:B------:R-:W-:Y:S01]  /*07e0*/  VIADD R6, R6, 0x1000 ;  /* 0x0000100006067836 */ /* 0x000fe20000000000 */
[----:B------:R-:W-:-:S02]  /*07f0*/  UIADD3 UR4, UPT, UPT, UR4, 0x1000, URZ ;  /* 0x0000100004047890 */ /* 0x000fc4000fffe0ff */
[----:B------:R-:W-:Y:S01]  /*0800*/  UISETP.NE.AND UP0, UPT, UR6, URZ, UPT ;  /* 0x000000ff0600728c */ /* 0x000fe2000bf05270 */
[----:B--2--5:R-:W-:-:S04]  /*0810*/  FMNMX3 R16, R7, R16, R17, !PT ;  /* 0x0000001007107276 */ /* 0x024fc80007800011 */
[----:B---3--:R-:W-:-:S04]  /*0820*/  FMNMX3 R16, R16, R19, R18, !PT ;  /* 0x0000001310107276 */ /* 0x008fc80007800012 */
[----:B----4-:R-:W-:-:S04]  /*0830*/  FMNMX3 R16, R16, R21, R20, !PT ;  /* 0x0000001510107276 */ /* 0x010fc80007800014 */
[----:B------:R-:W-:-:S04]  /*0840*/  FMNMX3 R16, R16, R23, R22, !PT ;  /* 0x0000001710107276 */ /* 0x000fc80007800016 */
[----:B------:R-:W-:-:S04]  /*0850*/  FMNMX3 R16, R16, R25, R24, !PT ;  /* 0x0000001910107276 */ /* 0x000fc80007800018 */
[----:B------:R-:W-:-:S04]  /*0860*/  FMNMX3 R13, R16, R13, R14, !PT ;  /* 0x0000000d100d7276 */ /* 0x000fc8000780000e */
[----:B------:R-:W-:-:S04]  /*0870*/  FMNMX3 R11, R13, R12, R11, !PT ;  /* 0x0000000c0d0b7276 */ /* 0x000fc8000780000b */
[----:B------:R-:W-:Y:S01]  /*0880*/  FMNMX3 R7, R11, R10, R15, !PT ;  /* 0x0000000a0b077276 */ /* 0x000fe2000780000f */
[----:B------:R-:W-:Y:S06]  /*0890*/  BRA.U UP0, `(.L_x_8) ;  /* 0xfffffffd00807547 */ /* 0x000fec000b83ffff */
[----:B------:R-:W-:-:S12]  /*08a0*/  UIADD3 UR4, UPT, UPT, UR4, 0x100, URZ ;  /* 0x0000010004047890 */ /* 0x000fd8000fffe0ff */
.L_x_7:
[----:B------:R-:W-:-:S09]  /*08b0*/  UISETP.NE.AND UP0, UPT, UR7, URZ, UPT ;  /* 0x000000ff0700728c */ /* 0x000fd2000bf05270 */
[----:B------:R-:W-:Y:S05]  /*08c0*/  BRA.U !UP0, `(.L_x_6) ;  /* 0x0000000108e07547 */ /* 0x000fea000b800000 */
[----:B------:R-:W-:Y:S02]  /*08d0*/  UISETP.GE.U32.AND UP0, UPT, UR7, 0x8, UPT ;  /* 0x000000080700788c */ /* 0x000fe4000bf06070 */
[----:B------:R-:W-:-:S04]  /*08e0*/  ULOP3.LUT UR6, UR5, 0x7, URZ, 0xc0, !UPT ;  /* 0x0000000705067892 */ /* 0x000fc8000f8ec0ff */
[----:B------:R-:W-:-:S03]  /*08f0*/  UISETP.NE.AND UP1, UPT, UR6, URZ, UPT ;  /* 0x000000ff0600728c */ /* 0x000fc6000bf25270 */
[----:B------:R-:W-:Y:S08]  /*0900*/  BRA.U !UP0, `(.L_x_9) ;  /* 0x0000000108547547 */ /* 0x000ff0000b800000 */
[----:B------:R-:W1:Y:S01]  /*0910*/  LDC.64 R10, c[0x0][0x390] ;  /* 0x0000e400ff0a7b82 */ /* 0x000e620000000a00 */
[----:B------:R-:W2:Y:S01]  /*0920*/  LDCU.64 UR10, c[0x0][0x390] ;  /* 0x00007200ff0a77ac */ /* 0x000ea20008000a00 */
[C---:B0-----:R-:W-:Y:S01]  /*0930*/  IADD3 R6, P0, PT, R2.reuse, UR4, RZ ;  /* 0x0000000402067c10 */ /* 0x041fe2000ff1e0ff */
[----:B------:R-:W-:-:S03]  /*0940*/  VIADD R9, R2, UR4 ;  /* 0x0000000402097c36 */ /* 0x000fc60008000000 */
[----:B------:R-:W-:Y:S02]  /*0950*/  IADD3.X R13, PT, PT, RZ, RZ, RZ, P0, !PT ;  /* 0x000000ffff0d7210 */ /* 0x000fe400007fe4ff */
[----:B--2---:R-:W-:Y:S01]  /*0960*/  LEA R8, P0, R6, UR10, 0x2 ;  /* 0x0000000a06087c11 */ /* 0x004fe2000f8010ff */
[----:B-1----:R-:W-:-:S03]  /*0970*/  IMAD.WIDE.U32 R10, R9, 0x4, R10 ;  /* 0x00000004090a7825 */ /* 0x002fc600078e000a */
[----:B------:R-:W-:-:S03]  /*0980*/  LEA.HI.X R9, R6, UR11, R13, 0x2, P0 ;  /* 0x0000000b06097c11 */ /* 0x000fc600080f140d */
[----:B------:R-:W2:Y:S04]  /*0990*/  LDG.E R10, desc[UR8][R10.64] ;  /* 0x000000080a0a7981 */ /* 0x000ea8000c1e1900 */
[----:B------:R-:W2:Y:S04]  /*09a0*/  LDG.E R6, desc[UR8][R8.64+0x400] ;  /* 0x0004000808067981 */ /* 0x000ea8000c1e1900 */
[----:B------:R-:W3:Y:S04]  /*09b0*/  LDG.E R13, desc[UR8][R8.64+0x800] ;  /* 0x00080008080d7981 */ /* 0x000ee8000c1e1900 */
[----:B------:R-:W3:Y:S04]  /*09c0*/  LDG.E R12, desc[UR8][R8.64+0xc00] ;  /* 0x000c0008080c7981 */ /* 0x000ee8000c1e1900 */
[----:B------:R-:W4:Y:S04]  /*09d0*/  LDG.E R15, desc[UR8][R8.64+0x1000] ;  /* 0x00100008080f7981 */ /* 0x000f28000c1e1900 */
[----:B------:R-:W4:Y:S04]  /*09e0*/  LDG.E R14, desc[UR8][R8.64+0x1400] ;  /* 0x00140008080e7981 */ /* 0x000f28000c1e1900 */
[----:B------:R-:W4:Y:S04]  /*09f0*/  LDG.E R17, desc[UR8][R8.64+0x1800] ;  /* 0x0018000808117981 */ /* 0x000f28000c1e1900 */
[----:B------:R-:W4:Y:S01]  /*0a00*/  LDG.E R16, desc[UR8][R8.64+0x1c00] ;  /* 0x001c000808107981 */ /* 0x000f22000c1e1900 */
[----:B------:R-:W-:Y:S01]  /*0a10*/  UIADD3 UR4, UPT, UPT, UR4, 0x800, URZ ;  /* 0x0000080004047890 */ /* 0x000fe2000fffe0ff */
[----:B--2--5:R-:W-:-:S04]  /*0a20*/  FMNMX3 R6, R7, R10, R6, !PT ;  /* 0x0000000a07067276 */ /* 0x024fc80007800006 */
[----:B---3--:R-:W-:-:S04]  /*0a30*/  FMNMX3 R6, R6, R13, R12, !PT ;  /* 0x0000000d06067276 */ /* 0x008fc8000780000c */
[----:B----4-:R-:W-:-:S04]  /*0a40*/  FMNMX3 R6, R6, R15, R14, !PT ;  /* 0x0000000f06067276 */ /* 0x010fc8000780000e */
[----:B------:R-:W-:-:S07]  /*0a50*/  FMNMX3 R7, R6, R17, R16, !PT ;  /* 0x0000001106077276 */ /* 0x000fce0007800010 */
.L_x_9:
        /* <DEDUP_REMOVED lines=8> */
[----:B------:R-:W-:-:S04]  /*0ae0*/  VIADD R9, R2, UR4 ;  /* 0x0000000402097c36 */ /* 0x000fc80008000000 */
[----:B------:R-:W-:Y:S01]  /*0af0*/  IMAD.X R13, RZ, RZ, RZ, P0 ;  /* 0x000000ffff0d7224 */ /* 0x000fe200000e06ff */
[----:B--2---:R-:W-:Y:S01]  /*0b00*/  LEA R8, P0, R6, UR6, 0x2 ;  /* 0x0000000606087c11 */ /* 0x004fe2000f8010ff */
[----:B-1----:R-:W-:-:S03]  /*0b10*/  IMAD.WIDE.U32 R10, R9, 0x4, R10 ;  /* 0x00000004090a7825 */ /* 0x002fc600078e000a */
[----:B------:R-:W-:-:S03]  /*0b20*/  LEA.HI.X R9, R6, UR7, R13, 0x2, P0 ;  /* 0x0000000706097c11 */ /* 0x000fc600080f140d */
[----:B------:R-:W2:Y:S04]  /*0b30*/  LDG.E R10, desc[UR8][R10.64] ;  /* 0x000000080a0a7981 */ /* 0x000ea8000c1e1900 */
[----:B------:R-:W2:Y:S04]  /*0b40*/  LDG.E R6, desc[UR8][R8.64+0x400] ;  /* 0x0004000808067981 */ /* 0x000ea8000c1e1900 */
[----:B------:R-:W3:Y:S04]  /*0b50*/  LDG.E R13, desc[UR8][R8.64+0x800] ;  /* 0x00080008080d7981 */ /* 0x000ee8000c1e1900 */
[----:B------:R-:W3:Y:S01]  /*0b60*/  LDG.E R12, desc[UR8][R8.64+0xc00] ;  /* 0x000c0008080c7981 */ /* 0x000ee2000c1e1900 */
[----:B------:R-:W-:Y:S01]  /*0b70*/  UIADD3 UR4, UPT, UPT, UR4, 0x400, URZ ;  /* 0x0000040004047890 */ /* 0x000fe2000fffe0ff */
[----:B--2--5:R-:W-:-:S04]  /*0b80*/  FMNMX3 R6, R7, R10, R6, !PT ;  /* 0x0000000a07067276 */ /* 0x024fc80007800006 */
[----:B---3--:R-:W-:-:S07]  /*0b90*/  FMNMX3 R7, R6, R13, R12, !PT ;  /* 0x0000000d06077276 */ /* 0x008fce000780000c */
.L_x_10:
[----:B------:R-:W-:Y:S05]  /*0ba0*/  BRA.U !UP1, `(.L_x_6) ;  /* 0x0000000109287547 */ /* 0x000fea000b800000 */
[----:B------:R-:W1:Y:S01]  /*0bb0*/  LDC.64 R10, c[0x0][0x390] ;  /* 0x0000e400ff0a7b82 */ /* 0x000e620000000a00 */
[----:B------:R-:W-:Y:S01]  /*0bc0*/  IADD3 R5, PT, PT, R5, UR4, R0 ;  /* 0x0000000405057c10 */ /* 0x000fe2000fffe000 */
[----:B------:R-:W-:-:S12]  /*0bd0*/  UIADD3 UR5, UPT, UPT, -UR5, URZ, URZ ;  /* 0x000000ff05057290 */ /* 0x000fd8000fffe1ff */
.L_x_11:
[----:B-1----:R-:W-:-:S06]  /*0be0*/  IMAD.WIDE.U32 R8, R5, 0x4, R10 ;  /* 0x0000000405087825 */ /* 0x002fcc00078e000a */
[----:B------:R-:W2:Y:S01]  /*0bf0*/  LDG.E R8, desc[UR8][R8.64] ;  /* 0x0000000808087981 */ /* 0x000ea2000c1e1900 */
[----:B------:R-:W-:Y:S01]  /*0c00*/  UIADD3 UR5, UPT, UPT, UR5, 0x1, URZ ;  /* 0x0000000105057890 */ /* 0x000fe2000fffe0ff */
[----:B------:R-:W-:-:S03]  /*0c10*/  IADD3 R5, PT, PT, R5, 0x100, RZ ;  /* 0x0000010005057810 */ /* 0x000fc60007ffe0ff */
[----:B------:R-:W-:Y:S01]  /*0c20*/  UISETP.NE.AND UP0, UPT, UR5, URZ, UPT ;  /* 0x000000ff0500728c */ /* 0x000fe2000bf05270 */
[----:B--2--5:R-:W-:-:S08]  /*0c30*/  FMNMX R7, R8, R7, !PT ;  /* 0x0000000708077209 */ /* 0x024fd00007800000 */
[----:B------:R-:W-:Y:S05]  /*0c40*/  BRA.U UP0, `(.L_x_11) ;  /* 0xfffffffd00e47547 */ /* 0x000fea000b83ffff */
.L_x_6:
[----:B------:R-:W-:Y:S01]  /*0c50*/  IMAD R3, R3, R3, RZ ;  /* 0x0000000303037224 */ /* 0x000fe200078e02ff */
[----:B-----5:R1:W-:Y:S01]  /*0c60*/  STS [R4], R7 ;  /* 0x0000000704007388 */ /* 0x0203e20000000800 */
[----:B------:R-:W-:Y:S03]  /*0c70*/  BAR.SYNC.DEFER_BLOCKING 0x0 ;  /* 0x0000000000007b1d */ /* 0x000fe60000010000 */
[----:B------:R-:W-:Y:S02]  /*0c80*/  ISETP.GE.U32.AND P1, PT, R3, 0x2, PT ;  /* 0x000000020300780c */ /* 0x000fe40003f26070 */
[----:B------:R-:W-:-:S11]  /*0c90*/  ISETP.NE.AND P0, PT, R2, RZ, PT ;  /* 0x000000ff0200720c */ /* 0x000fd60003f05270 */
[----:B-1----:R-:W-:Y:S05]  /*0ca0*/  @!P1 BRA `(.L_x_12) ;  /* 0x00000000002c9947 */ /* 0x002fea0003800000 */
.L_x_13:
[----:B------:R-:W-:-:S04]  /*0cb0*/  SHF.R.U32.HI R9, RZ, 0x1, R3 ;  /* 0x00000001ff097819 */ /* 0x000fc80000011603 */
[----:B------:R-:W-:-:S13]  /*0cc0*/  ISETP.GE.U32.AND P1, PT, R2, R9, PT ;  /* 0x000000090200720c */ /* 0x000fda0003f26070 */
[----:B------:R-:W-:Y:S01]  /*0cd0*/  @!P1 IMAD R5, R9, 0x4, R4 ;  /* 0x0000000409059824 */ /* 0x000fe200078e0204 */
[----:B------:R-:W-:Y:S05]  /*0ce0*/  @!P1 LDS R0, [R4] ;  /* 0x0000000004009984 */ /* 0x000fea0000000800 */
[----:B------:R-:W1:Y:S02]  /*0cf0*/  @!P1 LDS R5, [R5] ;  /* 0x0000000005059984 */ /* 0x000e640000000800 */
[----:B-1----:R-:W-:-:S05]  /*0d00*/  @!P1 FMNMX R7, R0, R5, !PT ;  /* 0x0000000500079209 */ /* 0x002fca0007800000 */
[----:B------:R1:W-:Y:S01]  /*0d10*/  @!P1 STS [R4], R7 ;  /* 0x0000000704009388 */ /* 0x0003e20000000800 */
[----:B------:R-:W-:Y:S01]  /*0d20*/  BAR.SYNC.DEFER_BLOCKING 0x0 ;  /* 0x0000000000007b1d */ /* 0x000fe20000010000 */
[----:B------:R-:W-:Y:S02]  /*0d30*/  ISETP.GT.U32.AND P1, PT, R3, 0x3, PT ;  /* 0x000000030300780c */ /* 0x000fe40003f24070 */
[----:B------:R-:W-:-:S11]  /*0d40*/  MOV R3, R9 ;  /* 0x0000000900037202 */ /* 0x000fd60000000f00 */
[----:B-1----:R-:W-:Y:S05]  /*0d50*/  @P1 BRA `(.L_x_13) ;  /* 0xfffffffc00d41947 */ /* 0x002fea000383ffff */
.L_x_12:
[----:B------:R-:W-:Y:S05]  /*0d60*/  @P0 EXIT ;  /* 0x000000000000094d */ /* 0x000fea0003800000 */
[----:B------:R-:W1:Y:S01]  /*0d70*/  S2UR UR5, SR_CgaCtaId ;  /* 0x00000000000579c3 */ /* 0x000e620000008800 */
[----:B------:R-:W-:-:S07]  /*0d80*/  UMOV UR4, 0x400 ;  /* 0x0000040000047882 */ /* 0x000fce0000000000 */
[----:B------:R-:W2:Y:S01]  /*0d90*/  LDC.64 R2, c[0x0][0x390] ;  /* 0x0000e400ff027b82 */ /* 0x000ea20000000a00 */
[----:B-1----:R-:W-:-:S09]  /*0da0*/  ULEA UR4, UR5, UR4, 0x18 ;  /* 0x0000000405047291 */ /* 0x002fd2000f8ec0ff */
[----:B------:R-:W2:Y:S04]  /*0db0*/  LDS R5, [UR4] ;  /* 0x00000004ff057984 */ /* 0x000ea80008000800 */
[----:B--2---:R-:W-:Y:S01]  /*0dc0*/  STG.E desc[UR8][R2.64], R5 ;  /* 0x0000000502007986 */ /* 0x004fe2000c101908 */
[----:B------:R-:W-:Y:S05]  /*0dd0*/  EXIT ;  /* 0x000000000000794d */ /* 0x000fea0003800000 */
.L_x_14:
[----:B------:R-:W-:-:S00]  /*0de0*/  BRA `(.L_x_14) ;  /* 0xfffffffc00fc7947 */ /* 0x000fc0000383ffff */
[----:B------:R-:W-:-:S00]  /*0df0*/  NOP ;  /* 0x0000000000007918 */ /* 0x000fc00000000000 */
        /* <DEDUP_REMOVED lines=8> */
.L_x_15:


//--------------------- .nv.shared._Z12jacobikernelPfS_S_iifffi --------------------------
	.section	.nv.shared._Z12jacobikernelPfS_S_iifffi,"aw",@nobits
	.sectionflags	@""
	.align	4
.nv.shared._Z12jacobikernelPfS_S_iifffi:
	.zero		2048


//--------------------- .nv.shared.reserved.0     --------------------------
	.section	.nv.shared.reserved.0,"aw",@nobits
	.weak		__nv_reservedSMEM_offset_0_alias
	.size		__nv_reservedSMEM_offset_0_alias, 0, 64
	.other		__nv_reservedSMEM_offset_0_alias,@"STO_CUDA_RESERVED_SHARED STV_DEFAULT"
__nv_reservedSMEM_offset_0_alias:
	.zero		0
	.zero		64


//--------------------- .nv.constant0._Z12jacobikernelPfS_S_iifffi --------------------------
	.section	.nv.constant0._Z12jacobikernelPfS_S_iifffi,"a",@progbits
	.sectionflags	@""
	.align	4
.nv.constant0._Z12jacobikernelPfS_S_iifffi:
	.zero		944


//--------------------- SYMBOLS --------------------------

	.type		.nv.reservedSmem.offset0,@object
	.size		.nv.reservedSmem.offset0,0x4
	.type		.nv.reservedSmem.cap,@object
	.size		.nv.reservedSmem.cap,0x4
